//
// Generated by NVIDIA NVVM Compiler
//
// Compiler Build ID: CL-36424714
// Cuda compilation tools, release 13.0, V13.0.88
// Based on NVVM 20.0.0
//

.version 9.0
.target sm_100
.address_size 64

	// .globl	_Z13computeKernelPiPPfS0_iff

.visible .entry _Z13computeKernelPiPPfS0_iff(
	.param .u64 .ptr .align 1 _Z13computeKernelPiPPfS0_iff_param_0,
	.param .u64 .ptr .align 1 _Z13computeKernelPiPPfS0_iff_param_1,
	.param .u64 .ptr .align 1 _Z13computeKernelPiPPfS0_iff_param_2,
	.param .u32 _Z13computeKernelPiPPfS0_iff_param_3,
	.param .f32 _Z13computeKernelPiPPfS0_iff_param_4,
	.param .f32 _Z13computeKernelPiPPfS0_iff_param_5
)
{
	.reg .pred 	%p<10>;
	.reg .b32 	%r<14>;
	.reg .b32 	%f<5>;
	.reg .b64 	%rd<7>;

	ld.param.u64 	%rd2, [_Z13computeKernelPiPPfS0_iff_param_2];
	ld.param.u32 	%r3, [_Z13computeKernelPiPPfS0_iff_param_3];
	cvta.to.global.u64 	%rd1, %rd2;
	mov.u32 	%r4, %ctaid.x;
	mov.u32 	%r5, %ntid.x;
	mov.u32 	%r6, %tid.x;
	mad.lo.s32 	%r1, %r4, %r5, %r6;
	mov.u32 	%r7, %ctaid.y;
	mov.u32 	%r8, %ntid.y;
	mov.u32 	%r9, %tid.y;
	mad.lo.s32 	%r2, %r7, %r8, %r9;
	setp.gt.s32 	%p1, %r1, 0;
	setp.le.s32 	%p2, %r1, %r3;
	and.pred  	%p3, %p1, %p2;
	setp.ne.s32 	%p4, %r2, 0;
	setp.le.s32 	%p5, %r2, %r3;
	and.pred  	%p6, %p4, %p5;
	and.pred  	%p8, %p3, %p6;
	mov.f32 	%f4, 0f00000000;
	not.pred 	%p9, %p8;
	@%p9 bra 	$L__BB0_2;
	add.s32 	%r10, %r1, -1;
	mad.lo.s32 	%r11, %r3, %r10, %r2;
	add.s32 	%r12, %r11, -1;
	mul.wide.u32 	%rd3, %r12, 4;
	add.s64 	%rd4, %rd1, %rd3;
	ld.global.f32 	%f4, [%rd4];
$L__BB0_2:
	mad.lo.s32 	%r13, %r3, %r1, %r2;
	mul.wide.s32 	%rd5, %r13, 4;
	add.s64 	%rd6, %rd1, %rd5;
	st.global.f32 	[%rd6], %f4;
	ret;

}
	// .globl	_Z17computeKernelRealPiPfS0_iff
.visible .entry _Z17computeKernelRealPiPfS0_iff(
	.param .u64 .ptr .align 1 _Z17computeKernelRealPiPfS0_iff_param_0,
	.param .u64 .ptr .align 1 _Z17computeKernelRealPiPfS0_iff_param_1,
	.param .u64 .ptr .align 1 _Z17computeKernelRealPiPfS0_iff_param_2,
	.param .u32 _Z17computeKernelRealPiPfS0_iff_param_3,
	.param .f32 _Z17computeKernelRealPiPfS0_iff_param_4,
	.param .f32 _Z17computeKernelRealPiPfS0_iff_param_5
)
{
	.reg .pred 	%p<39>;
	.reg .b32 	%r<30>;
	.reg .b32 	%f<50>;
	.reg .b64 	%rd<36>;
	.reg .b64 	%fd<13>;

	ld.param.u64 	%rd2, [_Z17computeKernelRealPiPfS0_iff_param_0];
	ld.param.u64 	%rd3, [_Z17computeKernelRealPiPfS0_iff_param_1];
	ld.param.u32 	%r5, [_Z17computeKernelRealPiPfS0_iff_param_3];
	ld.param.f32 	%f26, [_Z17computeKernelRealPiPfS0_iff_param_4];
	ld.param.f32 	%f27, [_Z17computeKernelRealPiPfS0_iff_param_5];
	cvta.to.global.u64 	%rd1, %rd3;
	mov.u32 	%r6, %ctaid.x;
	mov.u32 	%r7, %ntid.x;
	mov.u32 	%r8, %tid.x;
	mad.lo.s32 	%r1, %r6, %r7, %r8;
	mov.u32 	%r9, %ctaid.y;
	mov.u32 	%r10, %ntid.y;
	mov.u32 	%r11, %tid.y;
	mad.lo.s32 	%r2, %r9, %r10, %r11;
	setp.gt.s32 	%p6, %r1, 0;
	setp.le.s32 	%p7, %r1, %r5;
	and.pred  	%p1, %p6, %p7;
	setp.ne.s32 	%p8, %r2, 0;
	setp.le.s32 	%p9, %r2, %r5;
	and.pred  	%p2, %p8, %p9;
	and.pred  	%p11, %p1, %p2;
	mov.f32 	%f41, 0f00000000;
	not.pred 	%p12, %p11;
	@%p12 bra 	$L__BB1_2;
	add.s32 	%r12, %r1, -1;
	mad.lo.s32 	%r13, %r5, %r12, %r2;
	add.s32 	%r14, %r13, -1;
	mul.wide.u32 	%rd4, %r14, 4;
	add.s64 	%rd5, %rd1, %rd4;
	ld.global.f32 	%f41, [%rd5];
$L__BB1_2:
	setp.ge.s32 	%p13, %r2, %r5;
	not.pred 	%p14, %p1;
	mov.f32 	%f42, 0f00000000;
	or.pred  	%p15, %p14, %p13;
	@%p15 bra 	$L__BB1_4;
	add.s32 	%r15, %r1, -1;
	mad.lo.s32 	%r16, %r5, %r15, %r2;
	mul.wide.u32 	%rd6, %r16, 4;
	add.s64 	%rd7, %rd1, %rd6;
	ld.global.f32 	%f42, [%rd7];
$L__BB1_4:
	add.f32 	%f5, %f41, %f42;
	add.s32 	%r3, %r2, 1;
	setp.ge.s32 	%p16, %r3, %r5;
	mov.f32 	%f43, 0f00000000;
	or.pred  	%p18, %p14, %p16;
	@%p18 bra 	$L__BB1_6;
	add.s32 	%r17, %r1, -1;
	mul.lo.s32 	%r18, %r5, %r17;
	cvt.u64.u32 	%rd8, %r18;
	cvt.u64.u32 	%rd9, %r2;
	add.s64 	%rd10, %rd9, %rd8;
	shl.b64 	%rd11, %rd10, 2;
	add.s64 	%rd12, %rd1, %rd11;
	ld.global.f32 	%f43, [%rd12+4];
$L__BB1_6:
	add.f32 	%f8, %f5, %f43;
	setp.gt.s32 	%p19, %r1, -1;
	setp.lt.s32 	%p20, %r1, %r5;
	and.pred  	%p3, %p19, %p20;
	and.pred  	%p21, %p3, %p2;
	mov.f32 	%f44, 0f00000000;
	not.pred 	%p22, %p21;
	@%p22 bra 	$L__BB1_8;
	mad.lo.s32 	%r19, %r5, %r1, %r2;
	add.s32 	%r20, %r19, -1;
	mul.wide.u32 	%rd13, %r20, 4;
	add.s64 	%rd14, %rd1, %rd13;
	ld.global.f32 	%f44, [%rd14];
$L__BB1_8:
	setp.ge.s32 	%p23, %r3, %r5;
	add.f32 	%f11, %f8, %f44;
	not.pred 	%p24, %p3;
	mov.f32 	%f45, 0f00000000;
	or.pred  	%p25, %p24, %p23;
	@%p25 bra 	$L__BB1_10;
	mul.lo.s32 	%r21, %r5, %r1;
	cvt.u64.u32 	%rd15, %r21;
	cvt.u64.u32 	%rd16, %r2;
	add.s64 	%rd17, %rd16, %rd15;
	shl.b64 	%rd18, %rd17, 2;
	add.s64 	%rd19, %rd1, %rd18;
	ld.global.f32 	%f45, [%rd19+4];
$L__BB1_10:
	add.f32 	%f14, %f11, %f45;
	setp.gt.s32 	%p26, %r1, -2;
	add.s32 	%r4, %r1, 1;
	setp.lt.s32 	%p27, %r4, %r5;
	and.pred  	%p4, %p26, %p27;
	and.pred  	%p28, %p4, %p2;
	mov.f32 	%f46, 0f00000000;
	not.pred 	%p29, %p28;
	@%p29 bra 	$L__BB1_12;
	mad.lo.s32 	%r22, %r5, %r4, %r2;
	add.s32 	%r23, %r22, -1;
	mul.wide.u32 	%rd20, %r23, 4;
	add.s64 	%rd21, %rd1, %rd20;
	ld.global.f32 	%f46, [%rd21];
$L__BB1_12:
	setp.ge.s32 	%p30, %r2, %r5;
	add.f32 	%f17, %f14, %f46;
	not.pred 	%p31, %p4;
	mov.f32 	%f47, 0f00000000;
	or.pred  	%p32, %p31, %p30;
	@%p32 bra 	$L__BB1_14;
	mad.lo.s32 	%r24, %r5, %r4, %r2;
	mul.wide.u32 	%rd22, %r24, 4;
	add.s64 	%rd23, %rd1, %rd22;
	ld.global.f32 	%f47, [%rd23];
$L__BB1_14:
	setp.ge.s32 	%p33, %r3, %r5;
	add.f32 	%f20, %f17, %f47;
	mov.f32 	%f48, 0f00000000;
	or.pred  	%p35, %p31, %p33;
	@%p35 bra 	$L__BB1_16;
	mul.lo.s32 	%r25, %r5, %r4;
	cvt.u64.u32 	%rd24, %r25;
	cvt.u64.u32 	%rd25, %r2;
	add.s64 	%rd26, %rd25, %rd24;
	shl.b64 	%rd27, %rd26, 2;
	add.s64 	%rd28, %rd1, %rd27;
	ld.global.f32 	%f48, [%rd28+4];
$L__BB1_16:
	setp.lt.s32 	%p36, %r2, %r5;
	add.f32 	%f36, %f20, %f48;
	mul.f32 	%f23, %f27, %f36;
	cvt.f64.f32 	%fd6, %f27;
	mul.f64 	%fd1, %fd6, 0d4020000000000000;
	and.pred  	%p5, %p3, %p36;
	mov.f64 	%fd12, 0d0000000000000000;
	not.pred 	%p37, %p5;
	@%p37 bra 	$L__BB1_18;
	mad.lo.s32 	%r26, %r5, %r1, %r2;
	mul.wide.u32 	%rd29, %r26, 4;
	add.s64 	%rd30, %rd1, %rd29;
	ld.global.f32 	%f37, [%rd30];
	cvt.f64.f32 	%fd12, %f37;
$L__BB1_18:
	mov.f64 	%fd7, 0d3FF0000000000000;
	sub.f64 	%fd8, %fd7, %fd1;
	cvt.f64.f32 	%fd9, %f23;
	fma.rn.f64 	%fd4, %fd8, %fd12, %fd9;
	mov.f32 	%f49, 0f00000000;
	@%p37 bra 	$L__BB1_20;
	mad.lo.s32 	%r27, %r5, %r1, %r2;
	cvta.to.global.u64 	%rd31, %rd2;
	mul.wide.u32 	%rd32, %r27, 4;
	add.s64 	%rd33, %rd31, %rd32;
	ld.global.u32 	%r28, [%rd33];
	cvt.rn.f32.s32 	%f49, %r28;
$L__BB1_20:
	mul.f32 	%f39, %f26, %f49;
	cvt.f64.f32 	%fd10, %f39;
	add.f64 	%fd11, %fd4, %fd10;
	cvt.rn.f32.f64 	%f40, %fd11;
	mad.lo.s32 	%r29, %r5, %r1, %r2;
	mul.wide.s32 	%rd34, %r29, 4;
	add.s64 	%rd35, %rd1, %rd34;
	st.global.f32 	[%rd35], %f40;
	ret;

}


// ===== COMPILED SASS (sm_100) =====

	.target	sm_100

	.elftype	@"ET_EXEC"


//--------------------- .note.nv.tkinfo           --------------------------
	.section	.note.nv.tkinfo,"",@"SHT_NOTE"
	.sectionflags	@"SHF_NOTE_NV_TKINFO"
	.tkinfo
        /*0018*/ 	.word	0x00000002
        /*0030*/ 	.string	""
        /*0030*/ 	.string	"ptxas"
        /*0030*/ 	.string	"Cuda compilation tools, release 13.0, V13.0.88"
        /*0030*/ 	.string	"Build cuda_13.0.r13.0/compiler.36424714_0"
        /*0030*/ 	.string	"-arch sm_100 -m 64 "



//--------------------- .note.nv.cuinfo           --------------------------
	.section	.note.nv.cuinfo,"",@"SHT_NOTE"
	.sectionflags	@"SHF_NOTE_NV_CUINFO"
        /*0018*/ 	.short	0x0002
        /*001a*/ 	.short	0x0064
        /*001c*/ 	.short	0x0082
	.zero		2


//--------------------- .nv.info                  --------------------------
	.section	.nv.info,"",@"SHT_CUDA_INFO"
	.align	4


	//----- nvinfo : EIATTR_REGCOUNT
	.align		4
        /*0000*/ 	.byte	0x04, 0x2f
        /*0002*/ 	.short	(.L_1 - .L_0)
	.align		4
.L_0:
        /*0004*/ 	.word	index@(_Z13computeKernelPiPPfS0_iff)
        /*0008*/ 	.word	0x0000000a


	//----- nvinfo : EIATTR_FRAME_SIZE
	.align		4
.L_1:
        /*000c*/ 	.byte	0x04, 0x11
        /*000e*/ 	.short	(.L_3 - .L_2)
	.align		4
.L_2:
        /*0010*/ 	.word	index@(_Z13computeKernelPiPPfS0_iff)
        /*0014*/ 	.word	0x00000000


	//----- nvinfo : EIATTR_REGCOUNT
	.align		4
.L_3:
        /*0018*/ 	.byte	0x04, 0x2f
        /*001a*/ 	.short	(.L_5 - .L_4)
	.align		4
.L_4:
        /*001c*/ 	.word	index@(_Z17computeKernelRealPiPfS0_iff)
        /*0020*/ 	.word	0x00000020


	//----- nvinfo : EIATTR_FRAME_SIZE
	.align		4
.L_5:
        /*0024*/ 	.byte	0x04, 0x11
        /*0026*/ 	.short	(.L_7 - .L_6)
	.align		4
.L_6:
        /*0028*/ 	.word	index@(_Z17computeKernelRealPiPfS0_iff)
        /*002c*/ 	.word	0x00000000


	//----- nvinfo : EIATTR_MIN_STACK_SIZE
	.align		4
.L_7:
        /*0030*/ 	.byte	0x04, 0x12
        /*0032*/ 	.short	(.L_9 - .L_8)
	.align		4
.L_8:
        /*0034*/ 	.word	index@(_Z17computeKernelRealPiPfS0_iff)
        /*0038*/ 	.word	0x00000000


	//----- nvinfo : EIATTR_MIN_STACK_SIZE
	.align		4
.L_9:
        /*003c*/ 	.byte	0x04, 0x12
        /*003e*/ 	.short	(.L_11 - .L_10)
	.align		4
.L_10:
        /*0040*/ 	.word	index@(_Z13computeKernelPiPPfS0_iff)
        /*0044*/ 	.word	0x00000000
.L_11:


//--------------------- .nv.compat                --------------------------
	.section	.nv.compat,"",@"SHT_CUDA_COMPAT_INFO"
	.align	4
        /*0000*/ 	.byte	0x02, 0x09, 0x00, 0x00, 0x02, 0x02, 0x01, 0x00, 0x02, 0x05, 0x05, 0x00, 0x03, 0x07, 0x01, 0x01
        /*0010*/ 	.byte	0x02, 0x03, 0x00, 0x00, 0x02, 0x06, 0x01, 0x00, 0x04, 0x0b, 0x08, 0x00, 0x01, 0x00, 0x00, 0x00
        /*0020*/ 	.byte	0x00, 0x00, 0x00, 0x00


//--------------------- .nv.info._Z17computeKernelRealPiPfS0_iff --------------------------
	.section	.nv.info._Z17computeKernelRealPiPfS0_iff,"",@"SHT_CUDA_INFO"
	.sectionflags	@""
	.align	4


	//----- nvinfo : EIATTR_CUDA_API_VERSION
	.align		4
        /*0000*/ 	.byte	0x04, 0x37
        /*0002*/ 	.short	(.L_13 - .L_12)
.L_12:
        /*0004*/ 	.word	0x00000082


	//----- nvinfo : EIATTR_KPARAM_INFO
	.align		4
.L_13:
        /*0008*/ 	.byte	0x04, 0x17
        /*000a*/ 	.short	(.L_15 - .L_14)
.L_14:
        /*000c*/ 	.word	0x00000000
        /*0010*/ 	.short	0x0005
        /*0012*/ 	.short	0x0020
        /*0014*/ 	.byte	0x00, 0xf0, 0x11, 0x00


	//----- nvinfo : EIATTR_KPARAM_INFO
	.align		4
.L_15:
        /*0018*/ 	.byte	0x04, 0x17
        /*001a*/ 	.short	(.L_17 - .L_16)
.L_16:
        /*001c*/ 	.word	0x00000000
        /*0020*/ 	.short	0x0004
        /*0022*/ 	.short	0x001c
        /*0024*/ 	.byte	0x00, 0xf0, 0x11, 0x00


	//----- nvinfo : EIATTR_KPARAM_INFO
	.align		4
.L_17:
        /*0028*/ 	.byte	0x04, 0x17
        /*002a*/ 	.short	(.L_19 - .L_18)
.L_18:
        /*002c*/ 	.word	0x00000000
        /*0030*/ 	.short	0x0003
        /*0032*/ 	.short	0x0018
        /*0034*/ 	.byte	0x00, 0xf0, 0x11, 0x00


	//----- nvinfo : EIATTR_KPARAM_INFO
	.align		4
.L_19:
        /*0038*/ 	.byte	0x04, 0x17
        /*003a*/ 	.short	(.L_21 - .L_20)
.L_20:
        /*003c*/ 	.word	0x00000000
        /*0040*/ 	.short	0x0002
        /*0042*/ 	.short	0x0010
        /*0044*/ 	.byte	0x00, 0xf5, 0x21, 0x00


	//----- nvinfo : EIATTR_KPARAM_INFO
	.align		4
.L_21:
        /*0048*/ 	.byte	0x04, 0x17
        /*004a*/ 	.short	(.L_23 - .L_22)
.L_22:
        /*004c*/ 	.word	0x00000000
        /*0050*/ 	.short	0x0001
        /*0052*/ 	.short	0x0008
        /*0054*/ 	.byte	0x00, 0xf5, 0x21, 0x00


	//----- nvinfo : EIATTR_KPARAM_INFO
	.align		4
.L_23:
        /*0058*/ 	.byte	0x04, 0x17
        /*005a*/ 	.short	(.L_25 - .L_24)
.L_24:
        /*005c*/ 	.word	0x00000000
        /*0060*/ 	.short	0x0000
        /*0062*/ 	.short	0x0000
        /*0064*/ 	.byte	0x00, 0xf5, 0x21, 0x00


	//----- nvinfo : EIATTR_SPARSE_MMA_MASK
	.align		4
.L_25:
        /*0068*/ 	.byte	0x03, 0x50
        /*006a*/ 	.short	0x0000


	//----- nvinfo : EIATTR_MAXREG_COUNT
	.align		4
        /*006c*/ 	.byte	0x03, 0x1b
        /*006e*/ 	.short	0x00ff


	//----- nvinfo : EIATTR_MERCURY_ISA_VERSION
	.align		4
        /*0070*/ 	.byte	0x03, 0x5f
        /*0072*/ 	.short	0x0101


	//----- nvinfo : EIATTR_VRC_CTA_INIT_COUNT
	.align		4
        /*0074*/ 	.byte	0x02, 0x4a
	.zero		1
	.zero		1


	//----- nvinfo : EIATTR_EXIT_INSTR_OFFSETS
	.align		4
        /*0078*/ 	.byte	0x04, 0x1c
        /*007a*/ 	.short	(.L_27 - .L_26)


	//   ....[0]....
.L_26:
        /*007c*/ 	.word	0x00000700


	//----- nvinfo : EIATTR_CBANK_PARAM_SIZE
	.align		4
.L_27:
        /*0080*/ 	.byte	0x03, 0x19
        /*0082*/ 	.short	0x0024


	//----- nvinfo : EIATTR_PARAM_CBANK
	.align		4
        /*0084*/ 	.byte	0x04, 0x0a
        /*0086*/ 	.short	(.L_29 - .L_28)
	.align		4
.L_28:
        /*0088*/ 	.word	index@(.nv.constant0._Z17computeKernelRealPiPfS0_iff)
        /*008c*/ 	.short	0x0380
        /*008e*/ 	.short	0x0024


	//----- nvinfo : EIATTR_SW_WAR
	.align		4
.L_29:
        /*0090*/ 	.byte	0x04, 0x36
        /*0092*/ 	.short	(.L_31 - .L_30)
.L_30:
        /*0094*/ 	.word	0x00000008
.L_31:


//--------------------- .nv.info._Z13computeKernelPiPPfS0_iff --------------------------
	.section	.nv.info._Z13computeKernelPiPPfS0_iff,"",@"SHT_CUDA_INFO"
	.sectionflags	@""
	.align	4


	//----- nvinfo : EIATTR_CUDA_API_VERSION
	.align		4
        /*0000*/ 	.byte	0x04, 0x37
        /*0002*/ 	.short	(.L_33 - .L_32)
.L_32:
        /*0004*/ 	.word	0x00000082


	//----- nvinfo : EIATTR_KPARAM_INFO
	.align		4
.L_33:
        /*0008*/ 	.byte	0x04, 0x17
        /*000a*/ 	.short	(.L_35 - .L_34)
.L_34:
        /*000c*/ 	.word	0x00000000
        /*0010*/ 	.short	0x0005
        /*0012*/ 	.short	0x0020
        /*0014*/ 	.byte	0x00, 0xf0, 0x11, 0x00


	//----- nvinfo : EIATTR_KPARAM_INFO
	.align		4
.L_35:
        /*0018*/ 	.byte	0x04, 0x17
        /*001a*/ 	.short	(.L_37 - .L_36)
.L_36:
        /*001c*/ 	.word	0x00000000
        /*0020*/ 	.short	0x0004
        /*0022*/ 	.short	0x001c
        /*0024*/ 	.byte	0x00, 0xf0, 0x11, 0x00


	//----- nvinfo : EIATTR_KPARAM_INFO
	.align		4
.L_37:
        /*0028*/ 	.byte	0x04, 0x17
        /*002a*/ 	.short	(.L_39 - .L_38)
.L_38:
        /*002c*/ 	.word	0x00000000
        /*0030*/ 	.short	0x0003
        /*0032*/ 	.short	0x0018
        /*0034*/ 	.byte	0x00, 0xf0, 0x11, 0x00


	//----- nvinfo : EIATTR_KPARAM_INFO
	.align		4
.L_39:
        /*0038*/ 	.byte	0x04, 0x17
        /*003a*/ 	.short	(.L_41 - .L_40)
.L_40:
        /*003c*/ 	.word	0x00000000
        /*0040*/ 	.short	0x0002
        /*0042*/ 	.short	0x0010
        /*0044*/ 	.byte	0x00, 0xf5, 0x21, 0x00


	//----- nvinfo : EIATTR_KPARAM_INFO
	.align		4
.L_41:
        /*0048*/ 	.byte	0x04, 0x17
        /*004a*/ 	.short	(.L_43 - .L_42)
.L_42:
        /*004c*/ 	.word	0x00000000
        /*0050*/ 	.short	0x0001
        /*0052*/ 	.short	0x0008
        /*0054*/ 	.byte	0x00, 0xf5, 0x21, 0x00


	//----- nvinfo : EIATTR_KPARAM_INFO
	.align		4
.L_43:
        /*0058*/ 	.byte	0x04, 0x17
        /*005a*/ 	.short	(.L_45 - .L_44)
.L_44:
        /*005c*/ 	.word	0x00000000
        /*0060*/ 	.short	0x0000
        /*0062*/ 	.short	0x0000
        /*0064*/ 	.byte	0x00, 0xf5, 0x21, 0x00


	//----- nvinfo : EIATTR_SPARSE_MMA_MASK
	.align		4
.L_45:
        /*0068*/ 	.byte	0x03, 0x50
        /*006a*/ 	.short	0x0000


	//----- nvinfo : EIATTR_MAXREG_COUNT
	.align		4
        /*006c*/ 	.byte	0x03, 0x1b
        /*006e*/ 	.short	0x00ff


	//----- nvinfo : EIATTR_MERCURY_ISA_VERSION
	.align		4
        /*0070*/ 	.byte	0x03, 0x5f
        /*0072*/ 	.short	0x0101


	//----- nvinfo : EIATTR_VRC_CTA_INIT_COUNT
	.align		4
        /*0074*/ 	.byte	0x02, 0x4a
	.zero		1
	.zero		1


	//----- nvinfo : EIATTR_EXIT_INSTR_OFFSETS
	.align		4
        /*0078*/ 	.byte	0x04, 0x1c
        /*007a*/ 	.short	(.L_47 - .L_46)


	//   ....[0]....
.L_46:
        /*007c*/ 	.word	0x000001e0


	//----- nvinfo : EIATTR_CRS_STACK_SIZE
	.align		4
.L_47:
        /*0080*/ 	.byte	0x04, 0x1e
        /*0082*/ 	.short	(.L_49 - .L_48)
.L_48:
        /*0084*/ 	.word	0x00000000


	//----- nvinfo : EIATTR_CBANK_PARAM_SIZE
	.align		4
.L_49:
        /*0088*/ 	.byte	0x03, 0x19
        /*008a*/ 	.short	0x0024


	//----- nvinfo : EIATTR_PARAM_CBANK
	.align		4
        /*008c*/ 	.byte	0x04, 0x0a
        /*008e*/ 	.short	(.L_51 - .L_50)
	.align		4
.L_50:
        /*0090*/ 	.word	index@(.nv.constant0._Z13computeKernelPiPPfS0_iff)
        /*0094*/ 	.short	0x0380
        /*0096*/ 	.short	0x0024


	//----- nvinfo : EIATTR_SW_WAR
	.align		4
.L_51:
        /*0098*/ 	.byte	0x04, 0x36
        /*009a*/ 	.short	(.L_53 - .L_52)
.L_52:
        /*009c*/ 	.word	0x00000008
.L_53:


//--------------------- .nv.callgraph             --------------------------
	.section	.nv.callgraph,"",@"SHT_CUDA_CALLGRAPH"
	.align	4
	.sectionentsize	8
	.align		4
        /*0000*/ 	.word	0x00000000
	.align		4
        /*0004*/ 	.word	0xffffffff
	.align		4
        /*0008*/ 	.word	0x00000000
	.align		4
        /*000c*/ 	.word	0xfffffffe
	.align		4
        /*0010*/ 	.word	0x00000000
	.align		4
        /*0014*/ 	.word	0xfffffffd
	.align		4
        /*0018*/ 	.word	0x00000000
	.align		4
        /*001c*/ 	.word	0xfffffffc


//--------------------- .text._Z17computeKernelRealPiPfS0_iff --------------------------
	.section	.text._Z17computeKernelRealPiPfS0_iff,"ax",@progbits
	.align	128
        .global         _Z17computeKernelRealPiPfS0_iff
        .type           _Z17computeKernelRealPiPfS0_iff,@function
        .size           _Z17computeKernelRealPiPfS0_iff,(.L_x_4 - _Z17computeKernelRealPiPfS0_iff)
        .other          _Z17computeKernelRealPiPfS0_iff,@"STO_CUDA_ENTRY STV_DEFAULT"
_Z17computeKernelRealPiPfS0_iff:
.text._Z17computeKernelRealPiPfS0_iff:
[----:B------:R-:W-:Y:S01]  /*0000*/  LDC R1, c[0x0][0x37c] ;  /* 0x0000df00ff017b82 */ /* 0x000fe20000000800 */
[----:B------:R-:W0:Y:S07]  /*0010*/  S2R R0, SR_TID.X ;  /* 0x0000000000007919 */ /* 0x000e2e0000002100 */
[----:B------:R-:W0:Y:S01]  /*0020*/  S2UR UR4, SR_CTAID.X ;  /* 0x00000000000479c3 */ /* 0x000e220000002500 */
[----:B------:R-:W1:Y:S01]  /*0030*/  LDCU UR6, c[0x0][0x398] ;  /* 0x00007300ff0677ac */ /* 0x000e620008000800 */
[----:B------:R-:W-:Y:S01]  /*0040*/  HFMA2 R14, -RZ, RZ, 0, 0 ;  /* 0x00000000ff0e7431 */ /* 0x000fe200000001ff */
[----:B------:R-:W2:Y:S01]  /*0050*/  S2R R3, SR_TID.Y ;  /* 0x0000000000037919 */ /* 0x000ea20000002200 */
[----:B------:R-:W-:Y:S01]  /*0060*/  MOV R17, RZ ;  /* 0x000000ff00117202 */ /* 0x000fe20000000f00 */
[----:B------:R-:W3:Y:S03]  /*0070*/  LDCU UR7, c[0x0][0x39c] ;  /* 0x00007380ff0777ac */ /* 0x000ee60008000800 */
[----:B------:R-:W0:Y:S08]  /*0080*/  LDC R15, c[0x0][0x360] ;  /* 0x0000d800ff0f7b82 */ /* 0x000e300000000800 */
[----:B------:R-:W2:Y:S08]  /*0090*/  S2UR UR5, SR_CTAID.Y ;  /* 0x00000000000579c3 */ /* 0x000eb00000002600 */
[----:B------:R-:W2:Y:S01]  /*00a0*/  LDC R2, c[0x0][0x364] ;  /* 0x0000d900ff027b82 */ /* 0x000ea20000000800 */
[----:B0-----:R-:W-:-:S05]  /*00b0*/  IMAD R15, R15, UR4, R0 ;  /* 0x000000040f0f7c24 */ /* 0x001fca000f8e0200 */
[C---:B-1----:R-:W-:Y:S02]  /*00c0*/  ISETP.GT.AND P1, PT, R15.reuse, UR6, PT ;  /* 0x000000060f007c0c */ /* 0x042fe4000bf24270 */
[C---:B------:R-:W-:Y:S02]  /*00d0*/  ISETP.GE.AND P2, PT, R15.reuse, UR6, PT ;  /* 0x000000060f007c0c */ /* 0x040fe4000bf46270 */
[C---:B------:R-:W-:Y:S02]  /*00e0*/  ISETP.GT.AND P1, PT, R15.reuse, RZ, !P1 ;  /* 0x000000ff0f00720c */ /* 0x040fe40004f24270 */
[----:B------:R-:W-:Y:S01]  /*00f0*/  ISETP.GT.AND P2, PT, R15, -0x1, !P2 ;  /* 0xffffffff0f00780c */ /* 0x000fe20005744270 */
[----:B--2---:R-:W-:Y:S01]  /*0100*/  IMAD R0, R2, UR5, R3 ;  /* 0x0000000502007c24 */ /* 0x004fe2000f8e0203 */
[----:B------:R-:W0:Y:S01]  /*0110*/  LDCU.64 UR4, c[0x0][0x358] ;  /* 0x00006b00ff0477ac */ /* 0x000e220008000a00 */
[----:B------:R-:W1:Y:S02]  /*0120*/  LDC.64 R2, c[0x0][0x388] ;  /* 0x0000e200ff027b82 */ /* 0x000e640000000a00 */
[C---:B------:R-:W-:Y:S01]  /*0130*/  VIADD R19, R0.reuse, 0x1 ;  /* 0x0000000100137836 */ /* 0x040fe20000000000 */
[----:B------:R-:W-:-:S04]  /*0140*/  ISETP.GT.AND P0, PT, R0, UR6, PT ;  /* 0x0000000600007c0c */ /* 0x000fc8000bf04270 */
[C---:B------:R-:W-:Y:S02]  /*0150*/  ISETP.NE.AND P0, PT, R0.reuse, RZ, !P0 ;  /* 0x000000ff0000720c */ /* 0x040fe40004705270 */
[C---:B------:R-:W-:Y:S02]  /*0160*/  ISETP.GE.OR P4, PT, R19.reuse, UR6, !P1 ;  /* 0x0000000613007c0c */ /* 0x040fe4000cf86670 */
[----:B------:R-:W-:Y:S02]  /*0170*/  PLOP3.LUT P3, PT, P1, P0, PT, 0x80, 0x8 ;  /* 0x000000000008781c */ /* 0x000fe40000f61070 */
[----:B------:R-:W-:Y:S02]  /*0180*/  ISETP.GE.OR P1, PT, R0, UR6, !P1 ;  /* 0x0000000600007c0c */ /* 0x000fe4000cf26670 */
[----:B------:R-:W-:-:S07]  /*0190*/  ISETP.GE.OR P5, PT, R19, UR6, !P2 ;  /* 0x0000000613007c0c */ /* 0x000fce000d7a6670 */
[C---:B------:R-:W-:Y:S01]  /*01a0*/  @!P4 VIADD R4, R15.reuse, 0xffffffff ;  /* 0xffffffff0f04c836 */ /* 0x040fe20000000000 */
[----:B------:R-:W2:Y:S01]  /*01b0*/  @!P4 LDC.64 R8, c[0x0][0x388] ;  /* 0x0000e200ff08cb82 */ /* 0x000ea20000000a00 */
[C---:B------:R-:W-:Y:S02]  /*01c0*/  @P3 VIADD R5, R15.reuse, 0xffffffff ;  /* 0xffffffff0f053836 */ /* 0x040fe40000000000 */
[----:B------:R-:W-:Y:S01]  /*01d0*/  @!P1 IADD3 R7, PT, PT, R15, -0x1, RZ ;  /* 0xffffffff0f079810 */ /* 0x000fe20007ffe0ff */
[----:B------:R-:W-:Y:S02]  /*01e0*/  @!P4 IMAD R11, R4, UR6, RZ ;  /* 0x00000006040bcc24 */ /* 0x000fe4000f8e02ff */
[--C-:B------:R-:W-:Y:S02]  /*01f0*/  @P3 IMAD R5, R5, UR6, R0.reuse ;  /* 0x0000000605053c24 */ /* 0x100fe4000f8e0200 */
[----:B------:R-:W4:Y:S01]  /*0200*/  @!P5 LDC.64 R12, c[0x0][0x388] ;  /* 0x0000e200ff0cdb82 */ /* 0x000f220000000a00 */
[----:B------:R-:W-:-:S02]  /*0210*/  @!P1 IMAD R7, R7, UR6, R0 ;  /* 0x0000000607079c24 */ /* 0x000fc4000f8e0200 */
[----:B------:R-:W-:Y:S02]  /*0220*/  @P3 VIADD R5, R5, 0xffffffff ;  /* 0xffffffff05053836 */ /* 0x000fe40000000000 */
[----:B-1----:R-:W-:-:S04]  /*0230*/  @!P1 IMAD.WIDE.U32 R6, R7, 0x4, R2 ;  /* 0x0000000407069825 */ /* 0x002fc800078e0002 */
[----:B------:R-:W-:Y:S01]  /*0240*/  @P3 IMAD.WIDE.U32 R4, R5, 0x4, R2 ;  /* 0x0000000405043825 */ /* 0x000fe200078e0002 */
[----:B0-----:R0:W5:Y:S01]  /*0250*/  @!P1 LDG.E R14, desc[UR4][R6.64] ;  /* 0x00000004060e9981 */ /* 0x001162000c1e1900 */
[-C--:B------:R-:W-:Y:S02]  /*0260*/  @!P4 IADD3 R16, P1, PT, R11, R0.reuse, RZ ;  /* 0x000000000b10c210 */ /* 0x080fe40007f3e0ff */
[C---:B------:R-:W-:Y:S01]  /*0270*/  @!P5 IMAD R21, R15.reuse, UR6, RZ ;  /* 0x000000060f15dc24 */ /* 0x040fe2000f8e02ff */
[----:B------:R1:W5:Y:S01]  /*0280*/  @P3 LDG.E R17, desc[UR4][R4.64] ;  /* 0x0000000404113981 */ /* 0x000362000c1e1900 */
[----:B------:R-:W-:Y:S01]  /*0290*/  VIADD R11, R15, 0x1 ;  /* 0x000000010f0b7836 */ /* 0x000fe20000000000 */
[----:B------:R-:W-:Y:S02]  /*02a0*/  @!P4 IADD3.X R18, PT, PT, RZ, RZ, RZ, P1, !PT ;  /* 0x000000ffff12c210 */ /* 0x000fe40000ffe4ff */
[----:B------:R-:W-:Y:S02]  /*02b0*/  @!P5 IADD3 R10, P3, PT, R21, R0, RZ ;  /* 0x00000000150ad210 */ /* 0x000fe40007f7e0ff */
[----:B------:R-:W-:-:S03]  /*02c0*/  ISETP.GE.AND P1, PT, R11, UR6, PT ;  /* 0x000000060b007c0c */ /* 0x000fc6000bf26270 */
[----:B0-----:R-:W-:Y:S01]  /*02d0*/  @!P5 IMAD.X R6, RZ, RZ, RZ, P3 ;  /* 0x000000ffff06d224 */ /* 0x001fe200018e06ff */
[C---:B----4-:R-:W-:Y:S02]  /*02e0*/  @!P5 LEA R12, P3, R10.reuse, R12, 0x2 ;  /* 0x0000000c0a0cd211 */ /* 0x050fe400078610ff */
[----:B------:R-:W-:Y:S02]  /*02f0*/  ISETP.GT.AND P1, PT, R15, -0x2, !P1 ;  /* 0xfffffffe0f00780c */ /* 0x000fe40004f24270 */
[----:B------:R-:W-:Y:S02]  /*0300*/  @!P5 LEA.HI.X R13, R10, R13, R6, 0x2, P3 ;  /* 0x0000000d0a0dd211 */ /* 0x000fe400018f1406 */
[----:B------:R-:W-:Y:S02]  /*0310*/  ISETP.GE.OR P3, PT, R19, UR6, !P1 ;  /* 0x0000000613007c0c */ /* 0x000fe4000cf66670 */
[----:B--2---:R-:W-:-:S04]  /*0320*/  @!P4 LEA R8, P6, R16, R8, 0x2 ;  /* 0x000000081008c211 */ /* 0x004fc800078c10ff */
[----:B------:R-:W-:Y:S02]  /*0330*/  @!P4 LEA.HI.X R9, R16, R9, R18, 0x2, P6 ;  /* 0x000000091009c211 */ /* 0x000fe400030f1412 */
[----:B------:R-:W-:-:S05]  /*0340*/  PLOP3.LUT P6, PT, P2, P0, PT, 0x80, 0x8 ;  /* 0x000000000008781c */ /* 0x000fca00017c1070 */
[----:B-1----:R-:W0:Y:S01]  /*0350*/  @!P3 LDC.64 R4, c[0x0][0x388] ;  /* 0x0000e200ff04bb82 */ /* 0x002e220000000a00 */
[----:B------:R-:W-:Y:S02]  /*0360*/  PLOP3.LUT P0, PT, P1, P0, PT, 0x80, 0x8 ;  /* 0x000000000008781c */ /* 0x000fe40000f01070 */
[C---:B------:R-:W-:Y:S01]  /*0370*/  ISETP.LT.AND P2, PT, R0.reuse, UR6, P2 ;  /* 0x0000000600007c0c */ /* 0x040fe20009741270 */
[----:B------:R-:W-:Y:S01]  /*0380*/  IMAD R19, R15, UR6, R0 ;  /* 0x000000060f137c24 */ /* 0x000fe2000f8e0200 */
[----:B------:R-:W-:Y:S02]  /*0390*/  CS2R R20, SRZ ;  /* 0x0000000000147805 */ /* 0x000fe4000001ff00 */
[----:B------:R-:W-:Y:S01]  /*03a0*/  ISETP.GE.OR P1, PT, R0, UR6, !P1 ;  /* 0x0000000600007c0c */ /* 0x000fe2000cf26670 */
[----:B------:R-:W-:Y:S01]  /*03b0*/  @!P3 IMAD R23, R11, UR6, RZ ;  /* 0x000000060b17bc24 */ /* 0x000fe2000f8e02ff */
[----:B------:R-:W-:Y:S01]  /*03c0*/  @P6 IADD3 R25, PT, PT, R19, -0x1, RZ ;  /* 0xffffffff13196810 */ /* 0x000fe20007ffe0ff */
[----:B------:R-:W-:-:S02]  /*03d0*/  IMAD.MOV.U32 R18, RZ, RZ, RZ ;  /* 0x000000ffff127224 */ /* 0x000fc400078e00ff */
[----:B------:R-:W-:Y:S01]  /*03e0*/  HFMA2 R16, -RZ, RZ, 0, 0 ;  /* 0x00000000ff107431 */ /* 0x000fe200000001ff */
[----:B------:R1:W2:Y:S01]  /*03f0*/  @!P4 LDG.E R20, desc[UR4][R8.64+0x4] ;  /* 0x000004040814c981 */ /* 0x0002a2000c1e1900 */
[----:B------:R-:W-:Y:S01]  /*0400*/  @P6 IMAD.WIDE.U32 R24, R25, 0x4, R2 ;  /* 0x0000000419186825 */ /* 0x000fe200078e0002 */
[----:B------:R-:W-:Y:S01]  /*0410*/  @!P3 IADD3 R23, P4, PT, R23, R0, RZ ;  /* 0x000000001717b210 */ /* 0x000fe20007f9e0ff */
[----:B------:R-:W4:Y:S02]  /*0420*/  @P2 LDC.64 R6, c[0x0][0x380] ;  /* 0x0000e000ff062b82 */ /* 0x000f240000000a00 */
[----:B------:R-:W-:Y:S01]  /*0430*/  @P0 IMAD R10, R11, UR6, R0 ;  /* 0x000000060b0a0c24 */ /* 0x000fe2000f8e0200 */
[----:B------:R3:W2:Y:S03]  /*0440*/  @P6 LDG.E R18, desc[UR4][R24.64] ;  /* 0x0000000418126981 */ /* 0x0006a6000c1e1900 */
[----:B------:R-:W-:Y:S01]  /*0450*/  @P0 VIADD R27, R10, 0xffffffff ;  /* 0xffffffff0a1b0836 */ /* 0x000fe20000000000 */
[----:B------:R0:W2:Y:S03]  /*0460*/  @!P5 LDG.E R16, desc[UR4][R12.64+0x4] ;  /* 0x000004040c10d981 */ /* 0x0000a6000c1e1900 */
[----:B-1----:R-:W-:Y:S01]  /*0470*/  @P0 IMAD.WIDE.U32 R8, R27, 0x4, R2 ;  /* 0x000000041b080825 */ /* 0x002fe200078e0002 */
[----:B---3--:R-:W-:-:S02]  /*0480*/  @!P3 IADD3.X R24, PT, PT, RZ, RZ, RZ, P4, !PT ;  /* 0x000000ffff18b210 */ /* 0x008fc400027fe4ff */
[----:B0-----:R-:W-:Y:S01]  /*0490*/  @!P3 LEA R4, P4, R23, R4, 0x2 ;  /* 0x000000041704b211 */ /* 0x001fe200078810ff */
[----:B------:R-:W-:Y:S01]  /*04a0*/  @!P1 IMAD R25, R11, UR6, R0 ;  /* 0x000000060b199c24 */ /* 0x000fe2000f8e0200 */
[----:B------:R-:W3:Y:S02]  /*04b0*/  @P0 LDG.E R21, desc[UR4][R8.64] ;  /* 0x0000000408150981 */ /* 0x000ee4000c1e1900 */
[----:B------:R-:W-:Y:S02]  /*04c0*/  @!P3 LEA.HI.X R5, R23, R5, R24, 0x2, P4 ;  /* 0x000000051705b211 */ /* 0x000fe400020f1418 */
[----:B------:R-:W-:Y:S01]  /*04d0*/  CS2R R22, SRZ ;  /* 0x0000000000167805 */ /* 0x000fe2000001ff00 */
[----:B------:R-:W-:-:S05]  /*04e0*/  @!P1 IMAD.WIDE.U32 R12, R25, 0x4, R2 ;  /* 0x00000004190c9825 */ /* 0x000fca00078e0002 */
[----:B------:R-:W3:Y:S01]  /*04f0*/  @!P1 LDG.E R22, desc[UR4][R12.64] ;  /* 0x000000040c169981 */ /* 0x000ee2000c1e1900 */
[C-C-:B------:R-:W-:Y:S02]  /*0500*/  @P2 IMAD R25, R15.reuse, UR6, R0.reuse ;  /* 0x000000060f192c24 */ /* 0x140fe4000f8e0200 */
[----:B------:R-:W-:Y:S01]  /*0510*/  @P2 IMAD R29, R15, UR6, R0 ;  /* 0x000000060f1d2c24 */ /* 0x000fe2000f8e0200 */
[----:B------:R0:W3:Y:S01]  /*0520*/  @!P3 LDG.E R23, desc[UR4][R4.64+0x4] ;  /* 0x000004040417b981 */ /* 0x0000e2000c1e1900 */
[----:B----4-:R-:W-:Y:S01]  /*0530*/  @P2 IMAD.WIDE.U32 R24, R25, 0x4, R6 ;  /* 0x0000000419182825 */ /* 0x010fe200078e0006 */
[----:B------:R-:W0:Y:S03]  /*0540*/  LDCU UR6, c[0x0][0x3a0] ;  /* 0x00007400ff0677ac */ /* 0x000e260008000800 */
[----:B------:R-:W-:Y:S02]  /*0550*/  @P2 IMAD.WIDE.U32 R10, R29, 0x4, R2 ;  /* 0x000000041d0a2825 */ /* 0x000fe400078e0002 */
[----:B------:R-:W4:Y:S04]  /*0560*/  @P2 LDG.E R24, desc[UR4][R24.64] ;  /* 0x0000000418182981 */ /* 0x000f28000c1e1900 */
[----:B------:R-:W4:Y:S01]  /*0570*/  @P2 LDG.E R10, desc[UR4][R10.64] ;  /* 0x000000040a0a2981 */ /* 0x000f22000c1e1900 */
[----:B------:R-:W-:Y:S01]  /*0580*/  CS2R R6, SRZ ;  /* 0x0000000000067805 */ /* 0x000fe2000001ff00 */
[----:B------:R-:W-:Y:S01]  /*0590*/  IMAD.MOV.U32 R0, RZ, RZ, RZ ;  /* 0x000000ffff007224 */ /* 0x000fe200078e00ff */
[----:B0-----:R-:W0:Y:S01]  /*05a0*/  F2F.F64.F32 R4, UR6 ;  /* 0x0000000600047d10 */ /* 0x001e220008201800 */
[----:B------:R-:W-:Y:S01]  /*05b0*/  HFMA2 R13, -RZ, RZ, 2.0625, 0 ;  /* 0x40200000ff0d7431 */ /* 0x000fe200000001ff */
[----:B------:R-:W-:-:S06]  /*05c0*/  MOV R12, 0x0 ;  /* 0x00000000000c7802 */ /* 0x000fcc0000000f00 */
[----:B0-----:R-:W-:Y:S01]  /*05d0*/  DFMA R4, R4, -R12, 1 ;  /* 0x3ff000000404742b */ /* 0x001fe2000000080c */
[----:B------:R-:W-:-:S04]  /*05e0*/  IMAD.WIDE R2, R19, 0x4, R2 ;  /* 0x0000000413027825 */ /* 0x000fc800078e0202 */
[----:B-----5:R-:W-:-:S04]  /*05f0*/  FADD R17, R14, R17 ;  /* 0x000000110e117221 */ /* 0x020fc80000000000 */
[----:B--2---:R-:W-:-:S04]  /*0600*/  FADD R17, R17, R20 ;  /* 0x0000001411117221 */ /* 0x004fc80000000000 */
[----:B------:R-:W-:-:S04]  /*0610*/  FADD R17, R17, R18 ;  /* 0x0000001211117221 */ /* 0x000fc80000000000 */
[----:B------:R-:W-:-:S04]  /*0620*/  FADD R16, R17, R16 ;  /* 0x0000001011107221 */ /* 0x000fc80000000000 */
[----:B---3--:R-:W-:-:S04]  /*0630*/  FADD R21, R16, R21 ;  /* 0x0000001510157221 */ /* 0x008fc80000000000 */
[----:B------:R-:W-:-:S04]  /*0640*/  FADD R22, R21, R22 ;  /* 0x0000001615167221 */ /* 0x000fc80000000000 */
[----:B------:R-:W-:-:S04]  /*0650*/  FADD R23, R22, R23 ;  /* 0x0000001716177221 */ /* 0x000fc80000000000 */
[----:B------:R-:W-:Y:S01]  /*0660*/  FMUL R8, R23, UR6 ;  /* 0x0000000617087c20 */ /* 0x000fe20008400000 */
[----:B----4-:R-:W-:-:S05]  /*0670*/  @P2 I2FP.F32.S32 R0, R24 ;  /* 0x0000001800002245 */ /* 0x010fca0000201400 */
[----:B------:R-:W-:Y:S01]  /*0680*/  F2F.F64.F32 R8, R8 ;  /* 0x0000000800087310 */ /* 0x000fe20000201800 */
[----:B------:R-:W-:-:S07]  /*0690*/  FMUL R0, R0, UR7 ;  /* 0x0000000700007c20 */ /* 0x000fce0008400000 */
[----:B------:R-:W0:Y:S08]  /*06a0*/  @P2 F2F.F64.F32 R6, R10 ;  /* 0x0000000a00062310 */ /* 0x000e300000201800 */
[----:B------:R-:W1:Y:S01]  /*06b0*/  F2F.F64.F32 R10, R0 ;  /* 0x00000000000a7310 */ /* 0x000e620000201800 */
[----:B0-----:R-:W-:-:S08]  /*06c0*/  DFMA R4, R4, R6, R8 ;  /* 0x000000060404722b */ /* 0x001fd00000000008 */
[----:B-1----:R-:W-:-:S10]  /*06d0*/  DADD R10, R4, R10 ;  /* 0x00000000040a7229 */ /* 0x002fd4000000000a */
[----:B------:R-:W0:Y:S02]  /*06e0*/  F2F.F32.F64 R11, R10 ;  /* 0x0000000a000b7310 */ /* 0x000e240000301000 */
[----:B0-----:R-:W-:Y:S01]  /*06f0*/  STG.E desc[UR4][R2.64], R11 ;  /* 0x0000000b02007986 */ /* 0x001fe2000c101904 */
[----:B------:R-:W-:Y:S05]  /*0700*/  EXIT ;  /* 0x000000000000794d */ /* 0x000fea0003800000 */
.L_x_0:
[----:B------:R-:W-:-:S00]  /*0710*/  BRA `(.L_x_0) ;  /* 0xfffffffc00fc7947 */ /* 0x000fc0000383ffff */
[----:B------:R-:W-:-:S00]  /*0720*/  NOP ;  /* 0x0000000000007918 */ /* 0x000fc00000000000 */
        /* <DEDUP_REMOVED lines=13> */
.L_x_4:


//--------------------- .text._Z13computeKernelPiPPfS0_iff --------------------------
	.section	.text._Z13computeKernelPiPPfS0_iff,"ax",@progbits
	.align	128
        .global         _Z13computeKernelPiPPfS0_iff
        .type           _Z13computeKernelPiPPfS0_iff,@function
        .size           _Z13computeKernelPiPPfS0_iff,(.L_x_5 - _Z13computeKernelPiPPfS0_iff)
        .other          _Z13computeKernelPiPPfS0_iff,@"STO_CUDA_ENTRY STV_DEFAULT"
_Z13computeKernelPiPPfS0_iff:
.text._Z13computeKernelPiPPfS0_iff:
[----:B------:R-:W-:Y:S01]  /*0000*/  LDC R1, c[0x0][0x37c] ;  /* 0x0000df00ff017b82 */ /* 0x000fe20000000800 */
[----:B------:R-:W0:Y:S07]  /*0010*/  S2R R3, SR_TID.X ;  /* 0x0000000000037919 */ /* 0x000e2e0000002100 */
[----:B------:R-:W0:Y:S01]  /*0020*/  LDC R0, c[0x0][0x360] ;  /* 0x0000d800ff007b82 */ /* 0x000e220000000800 */
[----:B------:R-:W1:Y:S01]  /*0030*/  LDCU UR6, c[0x0][0x398] ;  /* 0x00007300ff0677ac */ /* 0x000e620008000800 */
[----:B------:R-:W-:Y:S01]  /*0040*/  BSSY.RECONVERGENT B0, `(.L_x_1) ;  /* 0x0000018000007945 */ /* 0x000fe20003800200 */
[----:B------:R-:W2:Y:S05]  /*0050*/  S2R R2, SR_TID.Y ;  /* 0x0000000000027919 */ /* 0x000eaa0000002200 */
[----:B------:R-:W0:Y:S08]  /*0060*/  S2UR UR4, SR_CTAID.X ;  /* 0x00000000000479c3 */ /* 0x000e300000002500 */
[----:B------:R-:W2:Y:S08]  /*0070*/  S2UR UR5, SR_CTAID.Y ;  /* 0x00000000000579c3 */ /* 0x000eb00000002600 */
[----:B------:R-:W2:Y:S01]  /*0080*/  LDC R7, c[0x0][0x364] ;  /* 0x0000d900ff077b82 */ /* 0x000ea20000000800 */
[----:B0-----:R-:W-:-:S07]  /*0090*/  IMAD R0, R0, UR4, R3 ;  /* 0x0000000400007c24 */ /* 0x001fce000f8e0203 */
[----:B------:R-:W0:Y:S01]  /*00a0*/  LDC.64 R4, c[0x0][0x390] ;  /* 0x0000e400ff047b82 */ /* 0x000e220000000a00 */
[----:B-1----:R-:W-:-:S04]  /*00b0*/  ISETP.GT.AND P0, PT, R0, UR6, PT ;  /* 0x0000000600007c0c */ /* 0x002fc8000bf04270 */
[C---:B------:R-:W-:Y:S01]  /*00c0*/  ISETP.GT.AND P0, PT, R0.reuse, RZ, !P0 ;  /* 0x000000ff0000720c */ /* 0x040fe20004704270 */
[----:B--2---:R-:W-:Y:S01]  /*00d0*/  IMAD R7, R7, UR5, R2 ;  /* 0x0000000507077c24 */ /* 0x004fe2000f8e0202 */
[----:B------:R-:W1:Y:S03]  /*00e0*/  LDCU.64 UR4, c[0x0][0x358] ;  /* 0x00006b00ff0477ac */ /* 0x000e660008000a00 */
[----:B------:R-:W-:Y:S01]  /*00f0*/  IMAD R3, R0, UR6, R7 ;  /* 0x0000000600037c24 */ /* 0x000fe2000f8e0207 */
[----:B------:R-:W-:-:S04]  /*0100*/  ISETP.GT.AND P1, PT, R7, UR6, PT ;  /* 0x0000000607007c0c */ /* 0x000fc8000bf24270 */
[----:B------:R-:W-:Y:S01]  /*0110*/  ISETP.NE.AND P1, PT, R7, RZ, !P1 ;  /* 0x000000ff0700720c */ /* 0x000fe20004f25270 */
[----:B0-----:R-:W-:-:S04]  /*0120*/  IMAD.WIDE R4, R3, 0x4, R4 ;  /* 0x0000000403047825 */ /* 0x001fc800078e0204 */
[----:B------:R-:W-:Y:S01]  /*0130*/  HFMA2 R3, -RZ, RZ, 0, 0 ;  /* 0x00000000ff037431 */ /* 0x000fe200000001ff */
[----:B------:R-:W-:-:S13]  /*0140*/  PLOP3.LUT P0, PT, P0, P1, PT, 0x80, 0x8 ;  /* 0x000000000008781c */ /* 0x000fda0000703070 */
[----:B-1----:R-:W-:Y:S05]  /*0150*/  @!P0 BRA `(.L_x_2) ;  /* 0x0000000000188947 */ /* 0x002fea0003800000 */
[----:B------:R-:W0:Y:S01]  /*0160*/  LDC.64 R2, c[0x0][0x390] ;  /* 0x0000e400ff027b82 */ /* 0x000e220000000a00 */
[----:B------:R-:W-:-:S05]  /*0170*/  IADD3 R0, PT, PT, R0, -0x1, RZ ;  /* 0xffffffff00007810 */ /* 0x000fca0007ffe0ff */
[----:B------:R-:W-:-:S05]  /*0180*/  IMAD R0, R0, UR6, R7 ;  /* 0x0000000600007c24 */ /* 0x000fca000f8e0207 */
[----:B------:R-:W-:-:S05]  /*0190*/  IADD3 R7, PT, PT, R0, -0x1, RZ ;  /* 0xffffffff00077810 */ /* 0x000fca0007ffe0ff */
[----:B0-----:R-:W-:-:S06]  /*01a0*/  IMAD.WIDE.U32 R2, R7, 0x4, R2 ;  /* 0x0000000407027825 */ /* 0x001fcc00078e0002 */
[----:B------:R0:W5:Y:S02]  /*01b0*/  LDG.E R3, desc[UR4][R2.64] ;  /* 0x0000000402037981 */ /* 0x000164000c1e1900 */
.L_x_2:
[----:B------:R-:W-:Y:S05]  /*01c0*/  BSYNC.RECONVERGENT B0 ;  /* 0x0000000000007941 */ /* 0x000fea0003800200 */
.L_x_1:
[----:B-----5:R-:W-:Y:S01]  /*01d0*/  STG.E desc[UR4][R4.64], R3 ;  /* 0x0000000304007986 */ /* 0x020fe2000c101904 */
[----:B------:R-:W-:Y:S05]  /*01e0*/  EXIT ;  /* 0x000000000000794d */ /* 0x000fea0003800000 */
.L_x_3:
        /* <DEDUP_REMOVED lines=9> */
.L_x_5:


//--------------------- .nv.shared.reserved.0     --------------------------
	.section	.nv.shared.reserved.0,"aw",@nobits
	.weak		__nv_reservedSMEM_offset_0_alias
	.size		__nv_reservedSMEM_offset_0_alias, 0, 64
	.other		__nv_reservedSMEM_offset_0_alias,@"STO_CUDA_RESERVED_SHARED STV_DEFAULT"
__nv_reservedSMEM_offset_0_alias:
	.zero		0
	.zero		64


//--------------------- .nv.constant0._Z17computeKernelRealPiPfS0_iff --------------------------
	.section	.nv.constant0._Z17computeKernelRealPiPfS0_iff,"a",@progbits
	.sectionflags	@""
	.align	4
.nv.constant0._Z17computeKernelRealPiPfS0_iff:
	.zero		932


//--------------------- .nv.constant0._Z13computeKernelPiPPfS0_iff --------------------------
	.section	.nv.constant0._Z13computeKernelPiPPfS0_iff,"a",@progbits
	.sectionflags	@""
	.align	4
.nv.constant0._Z13computeKernelPiPPfS0_iff:
	.zero		932


//--------------------- SYMBOLS --------------------------

	.type		.nv.reservedSmem.offset0,@object
	.size		.nv.reservedSmem.offset0,0x4
